//
// Generated by NVIDIA NVVM Compiler
//
// Compiler Build ID: CL-36424714
// Cuda compilation tools, release 13.0, V13.0.88
// Based on NVVM 20.0.0
//

.version 9.0
.target sm_100
.address_size 64

	// .globl	_Z10DoubleLoadPViPiiS1_
.global .align 4 .b8 precalc_xorwow_matrix[102400];
.global .align 4 .b8 precalc_xorwow_offset_matrix[102400];
.global .align 4 .b8 mrg32k3aM1[2304];
.global .align 4 .b8 mrg32k3aM2[2304];
.global .align 4 .b8 mrg32k3aM1SubSeq[2016];
.global .align 4 .b8 mrg32k3aM2SubSeq[2016];
.global .align 4 .b8 mrg32k3aM1Seq[2304];
.global .align 4 .b8 mrg32k3aM2Seq[2304];
.const .align 8 .b8 __cr_lgamma_table[72];

.visible .entry _Z10DoubleLoadPViPiiS1_(
	.param .u64 .ptr .align 1 _Z10DoubleLoadPViPiiS1__param_0,
	.param .u64 .ptr .align 1 _Z10DoubleLoadPViPiiS1__param_1,
	.param .u32 _Z10DoubleLoadPViPiiS1__param_2,
	.param .u64 .ptr .align 1 _Z10DoubleLoadPViPiiS1__param_3
)
{
	.reg .pred 	%p<10>;
	.reg .b32 	%r<133>;
	.reg .b64 	%rd<78>;

	ld.param.u64 	%rd10, [_Z10DoubleLoadPViPiiS1__param_0];
	ld.param.u64 	%rd11, [_Z10DoubleLoadPViPiiS1__param_1];
	ld.param.u32 	%r29, [_Z10DoubleLoadPViPiiS1__param_2];
	ld.param.u64 	%rd9, [_Z10DoubleLoadPViPiiS1__param_3];
	cvta.to.global.u64 	%rd1, %rd10;
	cvta.to.global.u64 	%rd2, %rd11;
	setp.lt.s32 	%p1, %r29, 1;
	mov.b32 	%r132, 0;
	@%p1 bra 	$L__BB0_13;
	and.b32  	%r1, %r29, 15;
	setp.lt.u32 	%p2, %r29, 16;
	mov.b32 	%r125, 0;
	mov.u32 	%r132, %r125;
	@%p2 bra 	$L__BB0_4;
	and.b32  	%r125, %r29, 2147483632;
	neg.s32 	%r119, %r125;
	add.s64 	%rd76, %rd2, 32;
	mov.b32 	%r132, 0;
$L__BB0_3:
	.pragma "nounroll";
	ld.global.u32 	%r34, [%rd76+-32];
	mul.wide.s32 	%rd12, %r34, 4;
	add.s64 	%rd13, %rd1, %rd12;
	ld.volatile.global.u32 	%r35, [%rd13];
	add.s32 	%r36, %r35, %r132;
	ld.global.u32 	%r37, [%rd76+-28];
	mul.wide.s32 	%rd14, %r37, 4;
	add.s64 	%rd15, %rd1, %rd14;
	ld.volatile.global.u32 	%r38, [%rd15];
	add.s32 	%r39, %r38, %r36;
	ld.global.u32 	%r40, [%rd76+-24];
	mul.wide.s32 	%rd16, %r40, 4;
	add.s64 	%rd17, %rd1, %rd16;
	ld.volatile.global.u32 	%r41, [%rd17];
	add.s32 	%r42, %r41, %r39;
	ld.global.u32 	%r43, [%rd76+-20];
	mul.wide.s32 	%rd18, %r43, 4;
	add.s64 	%rd19, %rd1, %rd18;
	ld.volatile.global.u32 	%r44, [%rd19];
	add.s32 	%r45, %r44, %r42;
	ld.global.u32 	%r46, [%rd76+-16];
	mul.wide.s32 	%rd20, %r46, 4;
	add.s64 	%rd21, %rd1, %rd20;
	ld.volatile.global.u32 	%r47, [%rd21];
	add.s32 	%r48, %r47, %r45;
	ld.global.u32 	%r49, [%rd76+-12];
	mul.wide.s32 	%rd22, %r49, 4;
	add.s64 	%rd23, %rd1, %rd22;
	ld.volatile.global.u32 	%r50, [%rd23];
	add.s32 	%r51, %r50, %r48;
	ld.global.u32 	%r52, [%rd76+-8];
	mul.wide.s32 	%rd24, %r52, 4;
	add.s64 	%rd25, %rd1, %rd24;
	ld.volatile.global.u32 	%r53, [%rd25];
	add.s32 	%r54, %r53, %r51;
	ld.global.u32 	%r55, [%rd76+-4];
	mul.wide.s32 	%rd26, %r55, 4;
	add.s64 	%rd27, %rd1, %rd26;
	ld.volatile.global.u32 	%r56, [%rd27];
	add.s32 	%r57, %r56, %r54;
	ld.global.u32 	%r58, [%rd76];
	mul.wide.s32 	%rd28, %r58, 4;
	add.s64 	%rd29, %rd1, %rd28;
	ld.volatile.global.u32 	%r59, [%rd29];
	add.s32 	%r60, %r59, %r57;
	ld.global.u32 	%r61, [%rd76+4];
	mul.wide.s32 	%rd30, %r61, 4;
	add.s64 	%rd31, %rd1, %rd30;
	ld.volatile.global.u32 	%r62, [%rd31];
	add.s32 	%r63, %r62, %r60;
	ld.global.u32 	%r64, [%rd76+8];
	mul.wide.s32 	%rd32, %r64, 4;
	add.s64 	%rd33, %rd1, %rd32;
	ld.volatile.global.u32 	%r65, [%rd33];
	add.s32 	%r66, %r65, %r63;
	ld.global.u32 	%r67, [%rd76+12];
	mul.wide.s32 	%rd34, %r67, 4;
	add.s64 	%rd35, %rd1, %rd34;
	ld.volatile.global.u32 	%r68, [%rd35];
	add.s32 	%r69, %r68, %r66;
	ld.global.u32 	%r70, [%rd76+16];
	mul.wide.s32 	%rd36, %r70, 4;
	add.s64 	%rd37, %rd1, %rd36;
	ld.volatile.global.u32 	%r71, [%rd37];
	add.s32 	%r72, %r71, %r69;
	ld.global.u32 	%r73, [%rd76+20];
	mul.wide.s32 	%rd38, %r73, 4;
	add.s64 	%rd39, %rd1, %rd38;
	ld.volatile.global.u32 	%r74, [%rd39];
	add.s32 	%r75, %r74, %r72;
	ld.global.u32 	%r76, [%rd76+24];
	mul.wide.s32 	%rd40, %r76, 4;
	add.s64 	%rd41, %rd1, %rd40;
	ld.volatile.global.u32 	%r77, [%rd41];
	add.s32 	%r78, %r77, %r75;
	ld.global.u32 	%r79, [%rd76+28];
	mul.wide.s32 	%rd42, %r79, 4;
	add.s64 	%rd43, %rd1, %rd42;
	ld.volatile.global.u32 	%r80, [%rd43];
	add.s32 	%r132, %r80, %r78;
	add.s32 	%r119, %r119, 16;
	add.s64 	%rd76, %rd76, 64;
	setp.ne.s32 	%p3, %r119, 0;
	@%p3 bra 	$L__BB0_3;
$L__BB0_4:
	setp.eq.s32 	%p4, %r1, 0;
	@%p4 bra 	$L__BB0_13;
	and.b32  	%r11, %r29, 7;
	setp.lt.u32 	%p5, %r1, 8;
	@%p5 bra 	$L__BB0_7;
	mul.wide.u32 	%rd44, %r125, 4;
	add.s64 	%rd45, %rd2, %rd44;
	ld.global.u32 	%r82, [%rd45];
	mul.wide.s32 	%rd46, %r82, 4;
	add.s64 	%rd47, %rd1, %rd46;
	ld.volatile.global.u32 	%r83, [%rd47];
	add.s32 	%r84, %r83, %r132;
	ld.global.u32 	%r85, [%rd45+4];
	mul.wide.s32 	%rd48, %r85, 4;
	add.s64 	%rd49, %rd1, %rd48;
	ld.volatile.global.u32 	%r86, [%rd49];
	add.s32 	%r87, %r86, %r84;
	ld.global.u32 	%r88, [%rd45+8];
	mul.wide.s32 	%rd50, %r88, 4;
	add.s64 	%rd51, %rd1, %rd50;
	ld.volatile.global.u32 	%r89, [%rd51];
	add.s32 	%r90, %r89, %r87;
	ld.global.u32 	%r91, [%rd45+12];
	mul.wide.s32 	%rd52, %r91, 4;
	add.s64 	%rd53, %rd1, %rd52;
	ld.volatile.global.u32 	%r92, [%rd53];
	add.s32 	%r93, %r92, %r90;
	ld.global.u32 	%r94, [%rd45+16];
	mul.wide.s32 	%rd54, %r94, 4;
	add.s64 	%rd55, %rd1, %rd54;
	ld.volatile.global.u32 	%r95, [%rd55];
	add.s32 	%r96, %r95, %r93;
	ld.global.u32 	%r97, [%rd45+20];
	mul.wide.s32 	%rd56, %r97, 4;
	add.s64 	%rd57, %rd1, %rd56;
	ld.volatile.global.u32 	%r98, [%rd57];
	add.s32 	%r99, %r98, %r96;
	ld.global.u32 	%r100, [%rd45+24];
	mul.wide.s32 	%rd58, %r100, 4;
	add.s64 	%rd59, %rd1, %rd58;
	ld.volatile.global.u32 	%r101, [%rd59];
	add.s32 	%r102, %r101, %r99;
	ld.global.u32 	%r103, [%rd45+28];
	mul.wide.s32 	%rd60, %r103, 4;
	add.s64 	%rd61, %rd1, %rd60;
	ld.volatile.global.u32 	%r104, [%rd61];
	add.s32 	%r132, %r104, %r102;
	add.s32 	%r125, %r125, 8;
$L__BB0_7:
	setp.eq.s32 	%p6, %r11, 0;
	@%p6 bra 	$L__BB0_13;
	and.b32  	%r17, %r29, 3;
	setp.lt.u32 	%p7, %r11, 4;
	@%p7 bra 	$L__BB0_10;
	mul.wide.u32 	%rd62, %r125, 4;
	add.s64 	%rd63, %rd2, %rd62;
	ld.global.u32 	%r106, [%rd63];
	mul.wide.s32 	%rd64, %r106, 4;
	add.s64 	%rd65, %rd1, %rd64;
	ld.volatile.global.u32 	%r107, [%rd65];
	add.s32 	%r108, %r107, %r132;
	ld.global.u32 	%r109, [%rd63+4];
	mul.wide.s32 	%rd66, %r109, 4;
	add.s64 	%rd67, %rd1, %rd66;
	ld.volatile.global.u32 	%r110, [%rd67];
	add.s32 	%r111, %r110, %r108;
	ld.global.u32 	%r112, [%rd63+8];
	mul.wide.s32 	%rd68, %r112, 4;
	add.s64 	%rd69, %rd1, %rd68;
	ld.volatile.global.u32 	%r113, [%rd69];
	add.s32 	%r114, %r113, %r111;
	ld.global.u32 	%r115, [%rd63+12];
	mul.wide.s32 	%rd70, %r115, 4;
	add.s64 	%rd71, %rd1, %rd70;
	ld.volatile.global.u32 	%r116, [%rd71];
	add.s32 	%r132, %r116, %r114;
	add.s32 	%r125, %r125, 4;
$L__BB0_10:
	setp.eq.s32 	%p8, %r17, 0;
	@%p8 bra 	$L__BB0_13;
	mul.wide.u32 	%rd72, %r125, 4;
	add.s64 	%rd77, %rd2, %rd72;
	neg.s32 	%r130, %r17;
$L__BB0_12:
	.pragma "nounroll";
	ld.global.u32 	%r117, [%rd77];
	mul.wide.s32 	%rd73, %r117, 4;
	add.s64 	%rd74, %rd1, %rd73;
	ld.volatile.global.u32 	%r118, [%rd74];
	add.s32 	%r132, %r118, %r132;
	add.s64 	%rd77, %rd77, 4;
	add.s32 	%r130, %r130, 1;
	setp.ne.s32 	%p9, %r130, 0;
	@%p9 bra 	$L__BB0_12;
$L__BB0_13:
	cvta.to.global.u64 	%rd75, %rd9;
	st.global.u32 	[%rd75], %r132;
	ret;

}
	// .globl	_Z10SingleLoadPViPiiS1_
.visible .entry _Z10SingleLoadPViPiiS1_(
	.param .u64 .ptr .align 1 _Z10SingleLoadPViPiiS1__param_0,
	.param .u64 .ptr .align 1 _Z10SingleLoadPViPiiS1__param_1,
	.param .u32 _Z10SingleLoadPViPiiS1__param_2,
	.param .u64 .ptr .align 1 _Z10SingleLoadPViPiiS1__param_3
)
{
	.reg .pred 	%p<10>;
	.reg .b32 	%r<133>;
	.reg .b64 	%rd<78>;

	ld.param.u64 	%rd10, [_Z10SingleLoadPViPiiS1__param_0];
	ld.param.u64 	%rd11, [_Z10SingleLoadPViPiiS1__param_1];
	ld.param.u32 	%r29, [_Z10SingleLoadPViPiiS1__param_2];
	ld.param.u64 	%rd9, [_Z10SingleLoadPViPiiS1__param_3];
	cvta.to.global.u64 	%rd1, %rd10;
	cvta.to.global.u64 	%rd2, %rd11;
	setp.lt.s32 	%p1, %r29, 1;
	mov.b32 	%r132, 0;
	@%p1 bra 	$L__BB1_13;
	and.b32  	%r1, %r29, 15;
	setp.lt.u32 	%p2, %r29, 16;
	mov.b32 	%r125, 0;
	mov.u32 	%r132, %r125;
	@%p2 bra 	$L__BB1_4;
	and.b32  	%r125, %r29, 2147483632;
	neg.s32 	%r119, %r125;
	add.s64 	%rd76, %rd2, 32;
	mov.b32 	%r132, 0;
$L__BB1_3:
	.pragma "nounroll";
	ld.global.u32 	%r34, [%rd76+-32];
	mul.wide.s32 	%rd12, %r34, 4;
	add.s64 	%rd13, %rd1, %rd12;
	ld.volatile.global.u32 	%r35, [%rd13];
	add.s32 	%r36, %r35, %r132;
	ld.global.u32 	%r37, [%rd76+-28];
	mul.wide.s32 	%rd14, %r37, 4;
	add.s64 	%rd15, %rd1, %rd14;
	ld.volatile.global.u32 	%r38, [%rd15];
	add.s32 	%r39, %r38, %r36;
	ld.global.u32 	%r40, [%rd76+-24];
	mul.wide.s32 	%rd16, %r40, 4;
	add.s64 	%rd17, %rd1, %rd16;
	ld.volatile.global.u32 	%r41, [%rd17];
	add.s32 	%r42, %r41, %r39;
	ld.global.u32 	%r43, [%rd76+-20];
	mul.wide.s32 	%rd18, %r43, 4;
	add.s64 	%rd19, %rd1, %rd18;
	ld.volatile.global.u32 	%r44, [%rd19];
	add.s32 	%r45, %r44, %r42;
	ld.global.u32 	%r46, [%rd76+-16];
	mul.wide.s32 	%rd20, %r46, 4;
	add.s64 	%rd21, %rd1, %rd20;
	ld.volatile.global.u32 	%r47, [%rd21];
	add.s32 	%r48, %r47, %r45;
	ld.global.u32 	%r49, [%rd76+-12];
	mul.wide.s32 	%rd22, %r49, 4;
	add.s64 	%rd23, %rd1, %rd22;
	ld.volatile.global.u32 	%r50, [%rd23];
	add.s32 	%r51, %r50, %r48;
	ld.global.u32 	%r52, [%rd76+-8];
	mul.wide.s32 	%rd24, %r52, 4;
	add.s64 	%rd25, %rd1, %rd24;
	ld.volatile.global.u32 	%r53, [%rd25];
	add.s32 	%r54, %r53, %r51;
	ld.global.u32 	%r55, [%rd76+-4];
	mul.wide.s32 	%rd26, %r55, 4;
	add.s64 	%rd27, %rd1, %rd26;
	ld.volatile.global.u32 	%r56, [%rd27];
	add.s32 	%r57, %r56, %r54;
	ld.global.u32 	%r58, [%rd76];
	mul.wide.s32 	%rd28, %r58, 4;
	add.s64 	%rd29, %rd1, %rd28;
	ld.volatile.global.u32 	%r59, [%rd29];
	add.s32 	%r60, %r59, %r57;
	ld.global.u32 	%r61, [%rd76+4];
	mul.wide.s32 	%rd30, %r61, 4;
	add.s64 	%rd31, %rd1, %rd30;
	ld.volatile.global.u32 	%r62, [%rd31];
	add.s32 	%r63, %r62, %r60;
	ld.global.u32 	%r64, [%rd76+8];
	mul.wide.s32 	%rd32, %r64, 4;
	add.s64 	%rd33, %rd1, %rd32;
	ld.volatile.global.u32 	%r65, [%rd33];
	add.s32 	%r66, %r65, %r63;
	ld.global.u32 	%r67, [%rd76+12];
	mul.wide.s32 	%rd34, %r67, 4;
	add.s64 	%rd35, %rd1, %rd34;
	ld.volatile.global.u32 	%r68, [%rd35];
	add.s32 	%r69, %r68, %r66;
	ld.global.u32 	%r70, [%rd76+16];
	mul.wide.s32 	%rd36, %r70, 4;
	add.s64 	%rd37, %rd1, %rd36;
	ld.volatile.global.u32 	%r71, [%rd37];
	add.s32 	%r72, %r71, %r69;
	ld.global.u32 	%r73, [%rd76+20];
	mul.wide.s32 	%rd38, %r73, 4;
	add.s64 	%rd39, %rd1, %rd38;
	ld.volatile.global.u32 	%r74, [%rd39];
	add.s32 	%r75, %r74, %r72;
	ld.global.u32 	%r76, [%rd76+24];
	mul.wide.s32 	%rd40, %r76, 4;
	add.s64 	%rd41, %rd1, %rd40;
	ld.volatile.global.u32 	%r77, [%rd41];
	add.s32 	%r78, %r77, %r75;
	ld.global.u32 	%r79, [%rd76+28];
	mul.wide.s32 	%rd42, %r79, 4;
	add.s64 	%rd43, %rd1, %rd42;
	ld.volatile.global.u32 	%r80, [%rd43];
	add.s32 	%r132, %r80, %r78;
	add.s32 	%r119, %r119, 16;
	add.s64 	%rd76, %rd76, 64;
	setp.ne.s32 	%p3, %r119, 0;
	@%p3 bra 	$L__BB1_3;
$L__BB1_4:
	setp.eq.s32 	%p4, %r1, 0;
	@%p4 bra 	$L__BB1_13;
	and.b32  	%r11, %r29, 7;
	setp.lt.u32 	%p5, %r1, 8;
	@%p5 bra 	$L__BB1_7;
	mul.wide.u32 	%rd44, %r125, 4;
	add.s64 	%rd45, %rd2, %rd44;
	ld.global.u32 	%r82, [%rd45];
	mul.wide.s32 	%rd46, %r82, 4;
	add.s64 	%rd47, %rd1, %rd46;
	ld.volatile.global.u32 	%r83, [%rd47];
	add.s32 	%r84, %r83, %r132;
	ld.global.u32 	%r85, [%rd45+4];
	mul.wide.s32 	%rd48, %r85, 4;
	add.s64 	%rd49, %rd1, %rd48;
	ld.volatile.global.u32 	%r86, [%rd49];
	add.s32 	%r87, %r86, %r84;
	ld.global.u32 	%r88, [%rd45+8];
	mul.wide.s32 	%rd50, %r88, 4;
	add.s64 	%rd51, %rd1, %rd50;
	ld.volatile.global.u32 	%r89, [%rd51];
	add.s32 	%r90, %r89, %r87;
	ld.global.u32 	%r91, [%rd45+12];
	mul.wide.s32 	%rd52, %r91, 4;
	add.s64 	%rd53, %rd1, %rd52;
	ld.volatile.global.u32 	%r92, [%rd53];
	add.s32 	%r93, %r92, %r90;
	ld.global.u32 	%r94, [%rd45+16];
	mul.wide.s32 	%rd54, %r94, 4;
	add.s64 	%rd55, %rd1, %rd54;
	ld.volatile.global.u32 	%r95, [%rd55];
	add.s32 	%r96, %r95, %r93;
	ld.global.u32 	%r97, [%rd45+20];
	mul.wide.s32 	%rd56, %r97, 4;
	add.s64 	%rd57, %rd1, %rd56;
	ld.volatile.global.u32 	%r98, [%rd57];
	add.s32 	%r99, %r98, %r96;
	ld.global.u32 	%r100, [%rd45+24];
	mul.wide.s32 	%rd58, %r100, 4;
	add.s64 	%rd59, %rd1, %rd58;
	ld.volatile.global.u32 	%r101, [%rd59];
	add.s32 	%r102, %r101, %r99;
	ld.global.u32 	%r103, [%rd45+28];
	mul.wide.s32 	%rd60, %r103, 4;
	add.s64 	%rd61, %rd1, %rd60;
	ld.volatile.global.u32 	%r104, [%rd61];
	add.s32 	%r132, %r104, %r102;
	add.s32 	%r125, %r125, 8;
$L__BB1_7:
	setp.eq.s32 	%p6, %r11, 0;
	@%p6 bra 	$L__BB1_13;
	and.b32  	%r17, %r29, 3;
	setp.lt.u32 	%p7, %r11, 4;
	@%p7 bra 	$L__BB1_10;
	mul.wide.u32 	%rd62, %r125, 4;
	add.s64 	%rd63, %rd2, %rd62;
	ld.global.u32 	%r106, [%rd63];
	mul.wide.s32 	%rd64, %r106, 4;
	add.s64 	%rd65, %rd1, %rd64;
	ld.volatile.global.u32 	%r107, [%rd65];
	add.s32 	%r108, %r107, %r132;
	ld.global.u32 	%r109, [%rd63+4];
	mul.wide.s32 	%rd66, %r109, 4;
	add.s64 	%rd67, %rd1, %rd66;
	ld.volatile.global.u32 	%r110, [%rd67];
	add.s32 	%r111, %r110, %r108;
	ld.global.u32 	%r112, [%rd63+8];
	mul.wide.s32 	%rd68, %r112, 4;
	add.s64 	%rd69, %rd1, %rd68;
	ld.volatile.global.u32 	%r113, [%rd69];
	add.s32 	%r114, %r113, %r111;
	ld.global.u32 	%r115, [%rd63+12];
	mul.wide.s32 	%rd70, %r115, 4;
	add.s64 	%rd71, %rd1, %rd70;
	ld.volatile.global.u32 	%r116, [%rd71];
	add.s32 	%r132, %r116, %r114;
	add.s32 	%r125, %r125, 4;
$L__BB1_10:
	setp.eq.s32 	%p8, %r17, 0;
	@%p8 bra 	$L__BB1_13;
	mul.wide.u32 	%rd72, %r125, 4;
	add.s64 	%rd77, %rd2, %rd72;
	neg.s32 	%r130, %r17;
$L__BB1_12:
	.pragma "nounroll";
	ld.global.u32 	%r117, [%rd77];
	mul.wide.s32 	%rd73, %r117, 4;
	add.s64 	%rd74, %rd1, %rd73;
	ld.volatile.global.u32 	%r118, [%rd74];
	add.s32 	%r132, %r118, %r132;
	add.s64 	%rd77, %rd77, 4;
	add.s32 	%r130, %r130, 1;
	setp.ne.s32 	%p9, %r130, 0;
	@%p9 bra 	$L__BB1_12;
$L__BB1_13:
	cvta.to.global.u64 	%rd75, %rd9;
	st.global.u32 	[%rd75], %r132;
	ret;

}


// ===== COMPILED SASS (sm_100) =====

	.target	sm_100

	.elftype	@"ET_EXEC"


//--------------------- .note.nv.tkinfo           --------------------------
	.section	.note.nv.tkinfo,"",@"SHT_NOTE"
	.sectionflags	@"SHF_NOTE_NV_TKINFO"
	.tkinfo
        /*0018*/ 	.word	0x00000002
        /*0030*/ 	.string	""
        /*0030*/ 	.string	"ptxas"
        /*0030*/ 	.string	"Cuda compilation tools, release 13.0, V13.0.88"
        /*0030*/ 	.string	"Build cuda_13.0.r13.0/compiler.36424714_0"
        /*0030*/ 	.string	"-arch sm_100 -m 64 "



//--------------------- .note.nv.cuinfo           --------------------------
	.section	.note.nv.cuinfo,"",@"SHT_NOTE"
	.sectionflags	@"SHF_NOTE_NV_CUINFO"
        /*0018*/ 	.short	0x0002
        /*001a*/ 	.short	0x0064
        /*001c*/ 	.short	0x0082
	.zero		2


//--------------------- .nv.info                  --------------------------
	.section	.nv.info,"",@"SHT_CUDA_INFO"
	.align	4


	//----- nvinfo : EIATTR_REGCOUNT
	.align		4
        /*0000*/ 	.byte	0x04, 0x2f
        /*0002*/ 	.short	(.L_10 - .L_9)
	.align		4
.L_9:
        /*0004*/ 	.word	index@(_Z10DoubleLoadPViPiiS1_)
        /*0008*/ 	.word	0x00000020


	//----- nvinfo : EIATTR_FRAME_SIZE
	.align		4
.L_10:
        /*000c*/ 	.byte	0x04, 0x11
        /*000e*/ 	.short	(.L_12 - .L_11)
	.align		4
.L_11:
        /*0010*/ 	.word	index@(_Z10DoubleLoadPViPiiS1_)
        /*0014*/ 	.word	0x00000000


	//----- nvinfo : EIATTR_REGCOUNT
	.align		4
.L_12:
        /*0018*/ 	.byte	0x04, 0x2f
        /*001a*/ 	.short	(.L_14 - .L_13)
	.align		4
.L_13:
        /*001c*/ 	.word	index@(_Z10SingleLoadPViPiiS1_)
        /*0020*/ 	.word	0x00000020


	//----- nvinfo : EIATTR_FRAME_SIZE
	.align		4
.L_14:
        /*0024*/ 	.byte	0x04, 0x11
        /*0026*/ 	.short	(.L_16 - .L_15)
	.align		4
.L_15:
        /*0028*/ 	.word	index@(_Z10SingleLoadPViPiiS1_)
        /*002c*/ 	.word	0x00000000


	//----- nvinfo : EIATTR_MIN_STACK_SIZE
	.align		4
.L_16:
        /*0030*/ 	.byte	0x04, 0x12
        /*0032*/ 	.short	(.L_18 - .L_17)
	.align		4
.L_17:
        /*0034*/ 	.word	index@(_Z10SingleLoadPViPiiS1_)
        /*0038*/ 	.word	0x00000000


	//----- nvinfo : EIATTR_MIN_STACK_SIZE
	.align		4
.L_18:
        /*003c*/ 	.byte	0x04, 0x12
        /*003e*/ 	.short	(.L_20 - .L_19)
	.align		4
.L_19:
        /*0040*/ 	.word	index@(_Z10DoubleLoadPViPiiS1_)
        /*0044*/ 	.word	0x00000000
.L_20:


//--------------------- .nv.compat                --------------------------
	.section	.nv.compat,"",@"SHT_CUDA_COMPAT_INFO"
	.align	4
        /*0000*/ 	.byte	0x02, 0x09, 0x00, 0x00, 0x02, 0x02, 0x01, 0x00, 0x02, 0x05, 0x05, 0x00, 0x03, 0x07, 0x01, 0x01
        /*0010*/ 	.byte	0x02, 0x03, 0x00, 0x00, 0x02, 0x06, 0x01, 0x00, 0x04, 0x0b, 0x08, 0x00, 0x09, 0x00, 0x00, 0x00
        /*0020*/ 	.byte	0x00, 0x00, 0x00, 0x00


//--------------------- .nv.info._Z10SingleLoadPViPiiS1_ --------------------------
	.section	.nv.info._Z10SingleLoadPViPiiS1_,"",@"SHT_CUDA_INFO"
	.sectionflags	@""
	.align	4


	//----- nvinfo : EIATTR_CUDA_API_VERSION
	.align		4
        /*0000*/ 	.byte	0x04, 0x37
        /*0002*/ 	.short	(.L_22 - .L_21)
.L_21:
        /*0004*/ 	.word	0x00000082


	//----- nvinfo : EIATTR_KPARAM_INFO
	.align		4
.L_22:
        /*0008*/ 	.byte	0x04, 0x17
        /*000a*/ 	.short	(.L_24 - .L_23)
.L_23:
        /*000c*/ 	.word	0x00000000
        /*0010*/ 	.short	0x0003
        /*0012*/ 	.short	0x0018
        /*0014*/ 	.byte	0x00, 0xf5, 0x21, 0x00


	//----- nvinfo : EIATTR_KPARAM_INFO
	.align		4
.L_24:
        /*0018*/ 	.byte	0x04, 0x17
        /*001a*/ 	.short	(.L_26 - .L_25)
.L_25:
        /*001c*/ 	.word	0x00000000
        /*0020*/ 	.short	0x0002
        /*0022*/ 	.short	0x0010
        /*0024*/ 	.byte	0x00, 0xf0, 0x11, 0x00


	//----- nvinfo : EIATTR_KPARAM_INFO
	.align		4
.L_26:
        /*0028*/ 	.byte	0x04, 0x17
        /*002a*/ 	.short	(.L_28 - .L_27)
.L_27:
        /*002c*/ 	.word	0x00000000
        /*0030*/ 	.short	0x0001
        /*0032*/ 	.short	0x0008
        /*0034*/ 	.byte	0x00, 0xf5, 0x21, 0x00


	//----- nvinfo : EIATTR_KPARAM_INFO
	.align		4
.L_28:
        /*0038*/ 	.byte	0x04, 0x17
        /*003a*/ 	.short	(.L_30 - .L_29)
.L_29:
        /*003c*/ 	.word	0x00000000
        /*0040*/ 	.short	0x0000
        /*0042*/ 	.short	0x0000
        /*0044*/ 	.byte	0x00, 0xf5, 0x21, 0x00


	//----- nvinfo : EIATTR_SPARSE_MMA_MASK
	.align		4
.L_30:
        /*0048*/ 	.byte	0x03, 0x50
        /*004a*/ 	.short	0x0000


	//----- nvinfo : EIATTR_MAXREG_COUNT
	.align		4
        /*004c*/ 	.byte	0x03, 0x1b
        /*004e*/ 	.short	0x00ff


	//----- nvinfo : EIATTR_MERCURY_ISA_VERSION
	.align		4
        /*0050*/ 	.byte	0x03, 0x5f
        /*0052*/ 	.short	0x0101


	//----- nvinfo : EIATTR_VRC_CTA_INIT_COUNT
	.align		4
        /*0054*/ 	.byte	0x02, 0x4a
	.zero		1
	.zero		1


	//----- nvinfo : EIATTR_EXIT_INSTR_OFFSETS
	.align		4
        /*0058*/ 	.byte	0x04, 0x1c
        /*005a*/ 	.short	(.L_32 - .L_31)


	//   ....[0]....
.L_31:
        /*005c*/ 	.word	0x00000a30


	//----- nvinfo : EIATTR_CBANK_PARAM_SIZE
	.align		4
.L_32:
        /*0060*/ 	.byte	0x03, 0x19
        /*0062*/ 	.short	0x0020


	//----- nvinfo : EIATTR_PARAM_CBANK
	.align		4
        /*0064*/ 	.byte	0x04, 0x0a
        /*0066*/ 	.short	(.L_34 - .L_33)
	.align		4
.L_33:
        /*0068*/ 	.word	index@(.nv.constant0._Z10SingleLoadPViPiiS1_)
        /*006c*/ 	.short	0x0380
        /*006e*/ 	.short	0x0020


	//----- nvinfo : EIATTR_SW_WAR
	.align		4
.L_34:
        /*0070*/ 	.byte	0x04, 0x36
        /*0072*/ 	.short	(.L_36 - .L_35)
.L_35:
        /*0074*/ 	.word	0x00000008
.L_36:


//--------------------- .nv.info._Z10DoubleLoadPViPiiS1_ --------------------------
	.section	.nv.info._Z10DoubleLoadPViPiiS1_,"",@"SHT_CUDA_INFO"
	.sectionflags	@""
	.align	4


	//----- nvinfo : EIATTR_CUDA_API_VERSION
	.align		4
        /*0000*/ 	.byte	0x04, 0x37
        /*0002*/ 	.short	(.L_38 - .L_37)
.L_37:
        /*0004*/ 	.word	0x00000082


	//----- nvinfo : EIATTR_KPARAM_INFO
	.align		4
.L_38:
        /*0008*/ 	.byte	0x04, 0x17
        /*000a*/ 	.short	(.L_40 - .L_39)
.L_39:
        /*000c*/ 	.word	0x00000000
        /*0010*/ 	.short	0x0003
        /*0012*/ 	.short	0x0018
        /*0014*/ 	.byte	0x00, 0xf5, 0x21, 0x00


	//----- nvinfo : EIATTR_KPARAM_INFO
	.align		4
.L_40:
        /*0018*/ 	.byte	0x04, 0x17
        /*001a*/ 	.short	(.L_42 - .L_41)
.L_41:
        /*001c*/ 	.word	0x00000000
        /*0020*/ 	.short	0x0002
        /*0022*/ 	.short	0x0010
        /*0024*/ 	.byte	0x00, 0xf0, 0x11, 0x00


	//----- nvinfo : EIATTR_KPARAM_INFO
	.align		4
.L_42:
        /*0028*/ 	.byte	0x04, 0x17
        /*002a*/ 	.short	(.L_44 - .L_43)
.L_43:
        /*002c*/ 	.word	0x00000000
        /*0030*/ 	.short	0x0001
        /*0032*/ 	.short	0x0008
        /*0034*/ 	.byte	0x00, 0xf5, 0x21, 0x00


	//----- nvinfo : EIATTR_KPARAM_INFO
	.align		4
.L_44:
        /*0038*/ 	.byte	0x04, 0x17
        /*003a*/ 	.short	(.L_46 - .L_45)
.L_45:
        /*003c*/ 	.word	0x00000000
        /*0040*/ 	.short	0x0000
        /*0042*/ 	.short	0x0000
        /*0044*/ 	.byte	0x00, 0xf5, 0x21, 0x00


	//----- nvinfo : EIATTR_SPARSE_MMA_MASK
	.align		4
.L_46:
        /*0048*/ 	.byte	0x03, 0x50
        /*004a*/ 	.short	0x0000


	//----- nvinfo : EIATTR_MAXREG_COUNT
	.align		4
        /*004c*/ 	.byte	0x03, 0x1b
        /*004e*/ 	.short	0x00ff


	//----- nvinfo : EIATTR_MERCURY_ISA_VERSION
	.align		4
        /*0050*/ 	.byte	0x03, 0x5f
        /*0052*/ 	.short	0x0101


	//----- nvinfo : EIATTR_VRC_CTA_INIT_COUNT
	.align		4
        /*0054*/ 	.byte	0x02, 0x4a
	.zero		1
	.zero		1


	//----- nvinfo : EIATTR_EXIT_INSTR_OFFSETS
	.align		4
        /*0058*/ 	.byte	0x04, 0x1c
        /*005a*/ 	.short	(.L_48 - .L_47)


	//   ....[0]....
.L_47:
        /*005c*/ 	.word	0x00000a30


	//----- nvinfo : EIATTR_CBANK_PARAM_SIZE
	.align		4
.L_48:
        /*0060*/ 	.byte	0x03, 0x19
        /*0062*/ 	.short	0x0020


	//----- nvinfo : EIATTR_PARAM_CBANK
	.align		4
        /*0064*/ 	.byte	0x04, 0x0a
        /*0066*/ 	.short	(.L_50 - .L_49)
	.align		4
.L_49:
        /*0068*/ 	.word	index@(.nv.constant0._Z10DoubleLoadPViPiiS1_)
        /*006c*/ 	.short	0x0380
        /*006e*/ 	.short	0x0020


	//----- nvinfo : EIATTR_SW_WAR
	.align		4
.L_50:
        /*0070*/ 	.byte	0x04, 0x36
        /*0072*/ 	.short	(.L_52 - .L_51)
.L_51:
        /*0074*/ 	.word	0x00000008
.L_52:


//--------------------- .nv.callgraph             --------------------------
	.section	.nv.callgraph,"",@"SHT_CUDA_CALLGRAPH"
	.align	4
	.sectionentsize	8
	.align		4
        /*0000*/ 	.word	0x00000000
	.align		4
        /*0004*/ 	.word	0xffffffff
	.align		4
        /*0008*/ 	.word	0x00000000
	.align		4
        /*000c*/ 	.word	0xfffffffe
	.align		4
        /*0010*/ 	.word	0x00000000
	.align		4
        /*0014*/ 	.word	0xfffffffd
	.align		4
        /*0018*/ 	.word	0x00000000
	.align		4
        /*001c*/ 	.word	0xfffffffc


//--------------------- .nv.constant4             --------------------------
	.section	.nv.constant4,"a",@progbits
	.align	8
	.align		8
.nv.constant4:
        /*0000*/ 	.dword	precalc_xorwow_matrix
	.align		8
        /*0008*/ 	.dword	precalc_xorwow_offset_matrix
	.align		8
        /*0010*/ 	.dword	mrg32k3aM1
	.align		8
        /*0018*/ 	.dword	mrg32k3aM2
	.align		8
        /*0020*/ 	.dword	mrg32k3aM1SubSeq
	.align		8
        /*0028*/ 	.dword	mrg32k3aM2SubSeq
	.align		8
        /*0030*/ 	.dword	mrg32k3aM1Seq
	.align		8
        /*0038*/ 	.dword	mrg32k3aM2Seq


//--------------------- .nv.constant3             --------------------------
	.section	.nv.constant3,"a",@progbits
	.align	8
.nv.constant3:
	.type		__cr_lgamma_table,@object
	.size		__cr_lgamma_table,(.L_8 - __cr_lgamma_table)
__cr_lgamma_table:
        /*0000*/ 	.byte	0x00, 0x00, 0x00, 0x00, 0x00, 0x00, 0x00, 0x00, 0x00, 0x00, 0x00, 0x00, 0x00, 0x00, 0x00, 0x00
        /*0010*/ 	.byte	0xef, 0x39, 0xfa, 0xfe, 0x42, 0x2e, 0xe6, 0x3f, 0x02, 0x20, 0x2a, 0xfa, 0x0b, 0xab, 0xfc, 0x3f
        /*0020*/ 	.byte	0xf9, 0x2c, 0x92, 0x7c, 0xa7, 0x6c, 0x09, 0x40, 0xc9, 0x79, 0x44, 0x3c, 0x64, 0x26, 0x13, 0x40
        /*0030*/ 	.byte	0xca, 0x01, 0xcf, 0x3a, 0x27, 0x51, 0x1a, 0x40, 0x30, 0xcc, 0x2d, 0xf3, 0xe1, 0x0c, 0x21, 0x40
        /*0040*/ 	.byte	0x0d, 0xb7, 0xfc, 0x82, 0x8e, 0x35, 0x25, 0x40
.L_8:


//--------------------- .text._Z10SingleLoadPViPiiS1_ --------------------------
	.section	.text._Z10SingleLoadPViPiiS1_,"ax",@progbits
	.align	128
        .global         _Z10SingleLoadPViPiiS1_
        .type           _Z10SingleLoadPViPiiS1_,@function
        .size           _Z10SingleLoadPViPiiS1_,(.L_x_14 - _Z10SingleLoadPViPiiS1_)
        .other          _Z10SingleLoadPViPiiS1_,@"STO_CUDA_ENTRY STV_DEFAULT"
_Z10SingleLoadPViPiiS1_:
.text._Z10SingleLoadPViPiiS1_:
[----:B------:R-:W-:Y:S01]  /*0000*/  LDC R1, c[0x0][0x37c] ;  /* 0x0000df00ff017b82 */ /* 0x000fe20000000800 */
[----:B------:R-:W0:Y:S01]  /*0010*/  LDCU UR6, c[0x0][0x390] ;  /* 0x00007200ff0677ac */ /* 0x000e220008000800 */
[----:B------:R-:W-:Y:S01]  /*0020*/  HFMA2 R2, -RZ, RZ, 0, 0 ;  /* 0x00000000ff027431 */ /* 0x000fe200000001ff */
[----:B------:R-:W1:Y:S01]  /*0030*/  LDCU.64 UR10, c[0x0][0x358] ;  /* 0x00006b00ff0a77ac */ /* 0x000e620008000a00 */
[----:B0-----:R-:W-:-:S09]  /*0040*/  UISETP.GE.AND UP0, UPT, UR6, 0x1, UPT ;  /* 0x000000010600788c */ /* 0x001fd2000bf06270 */
[----:B-1----:R-:W-:Y:S05]  /*0050*/  BRA.U !UP0, `(.L_x_0) ;  /* 0x00000009086c7547 */ /* 0x002fea000b800000 */
[----:B------:R-:W-:Y:S01]  /*0060*/  UISETP.GE.U32.AND UP1, UPT, UR6, 0x10, UPT ;  /* 0x000000100600788c */ /* 0x000fe2000bf26070 */
[----:B------:R-:W-:Y:S01]  /*0070*/  MOV R0, RZ ;  /* 0x000000ff00007202 */ /* 0x000fe20000000f00 */
[----:B------:R-:W-:Y:S01]  /*0080*/  ULOP3.LUT UR7, UR6, 0xf, URZ, 0xc0, !UPT ;  /* 0x0000000f06077892 */ /* 0x000fe2000f8ec0ff */
[----:B------:R-:W-:-:S03]  /*0090*/  MOV R2, RZ ;  /* 0x000000ff00027202 */ /* 0x000fc60000000f00 */
[----:B------:R-:W-:-:S03]  /*00a0*/  UISETP.NE.AND UP0, UPT, UR7, URZ, UPT ;  /* 0x000000ff0700728c */ /* 0x000fc6000bf05270 */
[----:B------:R-:W-:Y:S08]  /*00b0*/  BRA.U !UP1, `(.L_x_1) ;  /* 0x00000005091c7547 */ /* 0x000ff0000b800000 */
[----:B------:R-:W0:Y:S01]  /*00c0*/  LDCU.64 UR4, c[0x0][0x388] ;  /* 0x00007100ff0477ac */ /* 0x000e220008000a00 */
[----:B------:R-:W-:Y:S01]  /*00d0*/  MOV R2, RZ ;  /* 0x000000ff00027202 */ /* 0x000fe20000000f00 */
[----:B------:R-:W-:-:S04]  /*00e0*/  ULOP3.LUT UR8, UR6, 0x7ffffff0, URZ, 0xc0, !UPT ;  /* 0x7ffffff006087892 */ /* 0x000fc8000f8ec0ff */
[----:B------:R-:W-:Y:S02]  /*00f0*/  UIADD3 UR9, UPT, UPT, -UR8, URZ, URZ ;  /* 0x000000ff08097290 */ /* 0x000fe4000fffe1ff */
[----:B------:R-:W-:Y:S01]  /*0100*/  MOV R0, UR8 ;  /* 0x0000000800007c02 */ /* 0x000fe20008000f00 */
[----:B0-----:R-:W-:-:S04]  /*0110*/  UIADD3 UR4, UP1, UPT, UR4, 0x20, URZ ;  /* 0x0000002004047890 */ /* 0x001fc8000ff3e0ff */
[----:B------:R-:W-:Y:S02]  /*0120*/  UIADD3.X UR5, UPT, UPT, URZ, UR5, URZ, UP1, !UPT ;  /* 0x00000005ff057290 */ /* 0x000fe40008ffe4ff */
[----:B------:R-:W-:-:S04]  /*0130*/  MOV R10, UR4 ;  /* 0x00000004000a7c02 */ /* 0x000fc80008000f00 */
[----:B------:R-:W-:-:S07]  /*0140*/  MOV R11, UR5 ;  /* 0x00000005000b7c02 */ /* 0x000fce0008000f00 */
.L_x_2:
[----:B------:R-:W2:Y:S01]  /*0150*/  LDG.E R23, desc[UR10][R10.64+-0x20] ;  /* 0xffffe00a0a177981 */ /* 0x000ea2000c1e1900 */
[----:B------:R-:W2:Y:S03]  /*0160*/  LDC.64 R12, c[0x0][0x380] ;  /* 0x0000e000ff0c7b82 */ /* 0x000ea60000000a00 */
[----:B------:R-:W3:Y:S04]  /*0170*/  LDG.E R7, desc[UR10][R10.64+-0x1c] ;  /* 0xffffe40a0a077981 */ /* 0x000ee8000c1e1900 */
[----:B------:R-:W4:Y:S04]  /*0180*/  LDG.E R15, desc[UR10][R10.64+-0x18] ;  /* 0xffffe80a0a0f7981 */ /* 0x000f28000c1e1900 */
[----:B------:R-:W5:Y:S04]  /*0190*/  LDG.E R9, desc[UR10][R10.64+-0x14] ;  /* 0xffffec0a0a097981 */ /* 0x000f68000c1e1900 */
        /* <DEDUP_REMOVED lines=11> */
[----:B------:R-:W5:Y:S01]  /*0250*/  LDG.E R4, desc[UR10][R10.64+0x1c] ;  /* 0x00001c0a0a047981 */ /* 0x000f62000c1e1900 */
[----:B--2---:R-:W-:-:S04]  /*0260*/  IMAD.WIDE R22, R23, 0x4, R12 ;  /* 0x0000000417167825 */ /* 0x004fc800078e020c */
[--C-:B---3--:R-:W-:Y:S01]  /*0270*/  IMAD.WIDE R6, R7, 0x4, R12.reuse ;  /* 0x0000000407067825 */ /* 0x108fe200078e020c */
[----:B------:R0:W2:Y:S03]  /*0280*/  LDG.E.STRONG.SYS R5, desc[UR10][R22.64] ;  /* 0x0000000a16057981 */ /* 0x0000a6000c1f5900 */
[--C-:B----4-:R-:W-:Y:S02]  /*0290*/  IMAD.WIDE R14, R15, 0x4, R12.reuse ;  /* 0x000000040f0e7825 */ /* 0x110fe400078e020c */
[----:B------:R-:W2:Y:S02]  /*02a0*/  LDG.E.STRONG.SYS R6, desc[UR10][R6.64] ;  /* 0x0000000a06067981 */ /* 0x000ea4000c1f5900 */
[----:B-----5:R-:W-:-:S04]  /*02b0*/  IMAD.WIDE R8, R9, 0x4, R12 ;  /* 0x0000000409087825 */ /* 0x020fc800078e020c */
[----:B0-----:R-:W-:-:S04]  /*02c0*/  IMAD.WIDE R22, R24, 0x4, R12 ;  /* 0x0000000418167825 */ /* 0x001fc800078e020c */
[--C-:B------:R-:W-:Y:S01]  /*02d0*/  IMAD.WIDE R28, R29, 0x4, R12.reuse ;  /* 0x000000041d1c7825 */ /* 0x100fe200078e020c */
[----:B------:R0:W3:Y:S04]  /*02e0*/  LDG.E.STRONG.SYS R7, desc[UR10][R14.64] ;  /* 0x0000000a0e077981 */ /* 0x0000e8000c1f5900 */
[----:B------:R-:W3:Y:S01]  /*02f0*/  LDG.E.STRONG.SYS R8, desc[UR10][R8.64] ;  /* 0x0000000a08087981 */ /* 0x000ee2000c1f5900 */
[----:B0-----:R-:W-:-:S03]  /*0300*/  IMAD.WIDE R14, R20, 0x4, R12 ;  /* 0x00000004140e7825 */ /* 0x001fc600078e020c */
[----:B------:R0:W4:Y:S01]  /*0310*/  LDG.E.STRONG.SYS R9, desc[UR10][R22.64] ;  /* 0x0000000a16097981 */ /* 0x000122000c1f5900 */
[----:B------:R-:W-:-:S03]  /*0320*/  IMAD.WIDE R24, R25, 0x4, R12 ;  /* 0x0000000419187825 */ /* 0x000fc600078e020c */
[----:B------:R-:W4:Y:S01]  /*0330*/  LDG.E.STRONG.SYS R28, desc[UR10][R28.64] ;  /* 0x0000000a1c1c7981 */ /* 0x000f22000c1f5900 */
[----:B------:R-:W-:-:S04]  /*0340*/  IMAD.WIDE R20, R21, 0x4, R12 ;  /* 0x0000000415147825 */ /* 0x000fc800078e020c */
[--C-:B0-----:R-:W-:Y:S01]  /*0350*/  IMAD.WIDE R22, R18, 0x4, R12.reuse ;  /* 0x0000000412167825 */ /* 0x101fe200078e020c */
[----:B------:R0:W5:Y:S03]  /*0360*/  LDG.E.STRONG.SYS R29, desc[UR10][R14.64] ;  /* 0x0000000a0e1d7981 */ /* 0x000166000c1f5900 */
[--C-:B------:R-:W-:Y:S02]  /*0370*/  IMAD.WIDE R18, R19, 0x4, R12.reuse ;  /* 0x0000000413127825 */ /* 0x100fe400078e020c */
[----:B------:R-:W5:Y:S02]  /*0380*/  LDG.E.STRONG.SYS R22, desc[UR10][R22.64] ;  /* 0x0000000a16167981 */ /* 0x000f64000c1f5900 */
[--C-:B------:R-:W-:Y:S02]  /*0390*/  IMAD.WIDE R26, R27, 0x4, R12.reuse ;  /* 0x000000041b1a7825 */ /* 0x100fe400078e020c */
[----:B------:R-:W5:Y:S02]  /*03a0*/  LDG.E.STRONG.SYS R24, desc[UR10][R24.64] ;  /* 0x0000000a18187981 */ /* 0x000f64000c1f5900 */
[----:B0-----:R-:W-:-:S02]  /*03b0*/  IMAD.WIDE R14, R16, 0x4, R12 ;  /* 0x00000004100e7825 */ /* 0x001fc400078e020c */
[----:B------:R-:W5:Y:S02]  /*03c0*/  LDG.E.STRONG.SYS R21, desc[UR10][R20.64] ;  /* 0x0000000a14157981 */ /* 0x000f64000c1f5900 */
[--C-:B------:R-:W-:Y:S02]  /*03d0*/  IMAD.WIDE R16, R17, 0x4, R12.reuse ;  /* 0x0000000411107825 */ /* 0x100fe400078e020c */
[----:B------:R0:W5:Y:S04]  /*03e0*/  LDG.E.STRONG.SYS R20, desc[UR10][R14.64] ;  /* 0x0000000a0e147981 */ /* 0x000168000c1f5900 */
[----:B------:R-:W5:Y:S04]  /*03f0*/  LDG.E.STRONG.SYS R19, desc[UR10][R18.64] ;  /* 0x0000000a12137981 */ /* 0x000f68000c1f5900 */
[----:B------:R-:W5:Y:S01]  /*0400*/  LDG.E.STRONG.SYS R16, desc[UR10][R16.64] ;  /* 0x0000000a10107981 */ /* 0x000f62000c1f5900 */
[----:B0-----:R-:W-:-:S03]  /*0410*/  IMAD.WIDE R14, R3, 0x4, R12 ;  /* 0x00000004030e7825 */ /* 0x001fc600078e020c */
[----:B------:R-:W5:Y:S01]  /*0420*/  LDG.E.STRONG.SYS R27, desc[UR10][R26.64] ;  /* 0x0000000a1a1b7981 */ /* 0x000f62000c1f5900 */
[----:B------:R-:W-:-:S03]  /*0430*/  IMAD.WIDE R12, R4, 0x4, R12 ;  /* 0x00000004040c7825 */ /* 0x000fc600078e020c */
[----:B------:R-:W5:Y:S04]  /*0440*/  LDG.E.STRONG.SYS R3, desc[UR10][R14.64] ;  /* 0x0000000a0e037981 */ /* 0x000f68000c1f5900 */
[----:B------:R-:W5:Y:S01]  /*0450*/  LDG.E.STRONG.SYS R12, desc[UR10][R12.64] ;  /* 0x0000000a0c0c7981 */ /* 0x000f62000c1f5900 */
[----:B------:R-:W-:-:S04]  /*0460*/  UIADD3 UR9, UPT, UPT, UR9, 0x10, URZ ;  /* 0x0000001009097890 */ /* 0x000fc8000fffe0ff */
[----:B------:R-:W-:Y:S01]  /*0470*/  UISETP.NE.AND UP1, UPT, UR9, URZ, UPT ;  /* 0x000000ff0900728c */ /* 0x000fe2000bf25270 */
[----:B------:R-:W-:-:S04]  /*0480*/  IADD3 R10, P0, PT, R10, 0x40, RZ ;  /* 0x000000400a0a7810 */ /* 0x000fc80007f1e0ff */
[----:B------:R-:W-:Y:S02]  /*0490*/  IADD3.X R11, PT, PT, RZ, R11, RZ, P0, !PT ;  /* 0x0000000bff0b7210 */ /* 0x000fe400007fe4ff */
[----:B--2---:R-:W-:-:S04]  /*04a0*/  IADD3 R5, PT, PT, R6, R5, R2 ;  /* 0x0000000506057210 */ /* 0x004fc80007ffe002 */
[----:B---3--:R-:W-:-:S04]  /*04b0*/  IADD3 R5, PT, PT, R8, R7, R5 ;  /* 0x0000000708057210 */ /* 0x008fc80007ffe005 */
[----:B----4-:R-:W-:-:S04]  /*04c0*/  IADD3 R5, PT, PT, R28, R9, R5 ;  /* 0x000000091c057210 */ /* 0x010fc80007ffe005 */
[----:B-----5:R-:W-:-:S04]  /*04d0*/  IADD3 R5, PT, PT, R22, R29, R5 ;  /* 0x0000001d16057210 */ /* 0x020fc80007ffe005 */
[----:B------:R-:W-:-:S04]  /*04e0*/  IADD3 R5, PT, PT, R21, R24, R5 ;  /* 0x0000001815057210 */ /* 0x000fc80007ffe005 */
[----:B------:R-:W-:-:S04]  /*04f0*/  IADD3 R5, PT, PT, R19, R20, R5 ;  /* 0x0000001413057210 */ /* 0x000fc80007ffe005 */
[----:B------:R-:W-:-:S04]  /*0500*/  IADD3 R16, PT, PT, R27, R16, R5 ;  /* 0x000000101b107210 */ /* 0x000fc80007ffe005 */
[----:B------:R-:W-:Y:S01]  /*0510*/  IADD3 R2, PT, PT, R12, R3, R16 ;  /* 0x000000030c027210 */ /* 0x000fe20007ffe010 */
[----:B------:R-:W-:Y:S06]  /*0520*/  BRA.U UP1, `(.L_x_2) ;  /* 0xfffffffd01087547 */ /* 0x000fec000b83ffff */
.L_x_1:
[----:B------:R-:W-:Y:S05]  /*0530*/  BRA.U !UP0, `(.L_x_0) ;  /* 0x0000000508347547 */ /* 0x000fea000b800000 */
[----:B------:R-:W-:Y:S02]  /*0540*/  UISETP.GE.U32.AND UP0, UPT, UR7, 0x8, UPT ;  /* 0x000000080700788c */ /* 0x000fe4000bf06070 */
[----:B------:R-:W-:-:S04]  /*0550*/  ULOP3.LUT UR5, UR6, 0x7, URZ, 0xc0, !UPT ;  /* 0x0000000706057892 */ /* 0x000fc8000f8ec0ff */
[----:B------:R-:W-:-:S03]  /*0560*/  UISETP.NE.AND UP1, UPT, UR5, URZ, UPT ;  /* 0x000000ff0500728c */ /* 0x000fc6000bf25270 */
[----:B------:R-:W-:Y:S08]  /*0570*/  BRA.U !UP0, `(.L_x_3) ;  /* 0x0000000108807547 */ /* 0x000ff0000b800000 */
[----:B------:R-:W0:Y:S08]  /*0580*/  LDC.64 R12, c[0x0][0x388] ;  /* 0x0000e200ff0c7b82 */ /* 0x000e300000000a00 */
[----:B------:R-:W1:Y:S01]  /*0590*/  LDC.64 R4, c[0x0][0x380] ;  /* 0x0000e000ff047b82 */ /* 0x000e620000000a00 */
[----:B0-----:R-:W-:-:S05]  /*05a0*/  IMAD.WIDE.U32 R12, R0, 0x4, R12 ;  /* 0x00000004000c7825 */ /* 0x001fca00078e000c */
[----:B------:R-:W1:Y:S04]  /*05b0*/  LDG.E R11, desc[UR10][R12.64] ;  /* 0x0000000a0c0b7981 */ /* 0x000e68000c1e1900 */
[----:B------:R-:W2:Y:S04]  /*05c0*/  LDG.E R15, desc[UR10][R12.64+0x4] ;  /* 0x0000040a0c0f7981 */ /* 0x000ea8000c1e1900 */
[----:B------:R-:W3:Y:S04]  /*05d0*/  LDG.E R17, desc[UR10][R12.64+0x8] ;  /* 0x0000080a0c117981 */ /* 0x000ee8000c1e1900 */
[----:B------:R-:W4:Y:S04]  /*05e0*/  LDG.E R19, desc[UR10][R12.64+0xc] ;  /* 0x00000c0a0c137981 */ /* 0x000f28000c1e1900 */
[----:B------:R-:W5:Y:S04]  /*05f0*/  LDG.E R21, desc[UR10][R12.64+0x10] ;  /* 0x0000100a0c157981 */ /* 0x000f68000c1e1900 */
[----:B------:R-:W5:Y:S04]  /*0600*/  LDG.E R7, desc[UR10][R12.64+0x14] ;  /* 0x0000140a0c077981 */ /* 0x000f68000c1e1900 */
[----:B------:R-:W5:Y:S04]  /*0610*/  LDG.E R9, desc[UR10][R12.64+0x18] ;  /* 0x0000180a0c097981 */ /* 0x000f68000c1e1900 */
[----:B------:R-:W5:Y:S01]  /*0620*/  LDG.E R3, desc[UR10][R12.64+0x1c] ;  /* 0x00001c0a0c037981 */ /* 0x000f62000c1e1900 */
[----:B-1----:R-:W-:-:S04]  /*0630*/  IMAD.WIDE R10, R11, 0x4, R4 ;  /* 0x000000040b0a7825 */ /* 0x002fc800078e0204 */
[--C-:B--2---:R-:W-:Y:S02]  /*0640*/  IMAD.WIDE R14, R15, 0x4, R4.reuse ;  /* 0x000000040f0e7825 */ /* 0x104fe400078e0204 */
[----:B------:R-:W2:Y:S02]  /*0650*/  LDG.E.STRONG.SYS R11, desc[UR10][R10.64] ;  /* 0x0000000a0a0b7981 */ /* 0x000ea4000c1f5900 */
[--C-:B---3--:R-:W-:Y:S02]  /*0660*/  IMAD.WIDE R16, R17, 0x4, R4.reuse ;  /* 0x0000000411107825 */ /* 0x108fe400078e0204 */
[----:B------:R-:W2:Y:S02]  /*0670*/  LDG.E.STRONG.SYS R14, desc[UR10][R14.64] ;  /* 0x0000000a0e0e7981 */ /* 0x000ea4000c1f5900 */
[--C-:B----4-:R-:W-:Y:S02]  /*0680*/  IMAD.WIDE R18, R19, 0x4, R4.reuse ;  /* 0x0000000413127825 */ /* 0x110fe400078e0204 */
[----:B------:R-:W3:Y:S02]  /*0690*/  LDG.E.STRONG.SYS R16, desc[UR10][R16.64] ;  /* 0x0000000a10107981 */ /* 0x000ee4000c1f5900 */
[----:B-----5:R-:W-:-:S02]  /*06a0*/  IMAD.WIDE R20, R21, 0x4, R4 ;  /* 0x0000000415147825 */ /* 0x020fc400078e0204 */
[----:B------:R-:W3:Y:S02]  /*06b0*/  LDG.E.STRONG.SYS R18, desc[UR10][R18.64] ;  /* 0x0000000a12127981 */ /* 0x000ee4000c1f5900 */
[--C-:B------:R-:W-:Y:S02]  /*06c0*/  IMAD.WIDE R6, R7, 0x4, R4.reuse ;  /* 0x0000000407067825 */ /* 0x100fe400078e0204 */
[----:B------:R-:W4:Y:S02]  /*06d0*/  LDG.E.STRONG.SYS R20, desc[UR10][R20.64] ;  /* 0x0000000a14147981 */ /* 0x000f24000c1f5900 */
[--C-:B------:R-:W-:Y:S02]  /*06e0*/  IMAD.WIDE R8, R9, 0x4, R4.reuse ;  /* 0x0000000409087825 */ /* 0x100fe400078e0204 */
[----:B------:R-:W4:Y:S02]  /*06f0*/  LDG.E.STRONG.SYS R6, desc[UR10][R6.64] ;  /* 0x0000000a06067981 */ /* 0x000f24000c1f5900 */
[----:B------:R-:W-:-:S02]  /*0700*/  IMAD.WIDE R4, R3, 0x4, R4 ;  /* 0x0000000403047825 */ /* 0x000fc400078e0204 */
[----:B------:R-:W5:Y:S04]  /*0710*/  LDG.E.STRONG.SYS R8, desc[UR10][R8.64] ;  /* 0x0000000a08087981 */ /* 0x000f68000c1f5900 */
[----:B------:R-:W5:Y:S01]  /*0720*/  LDG.E.STRONG.SYS R4, desc[UR10][R4.64] ;  /* 0x0000000a04047981 */ /* 0x000f62000c1f5900 */
[----:B------:R-:W-:Y:S02]  /*0730*/  IADD3 R0, PT, PT, R0, 0x8, RZ ;  /* 0x0000000800007810 */ /* 0x000fe40007ffe0ff */
[----:B--2---:R-:W-:-:S04]  /*0740*/  IADD3 R11, PT, PT, R14, R11, R2 ;  /* 0x0000000b0e0b7210 */ /* 0x004fc80007ffe002 */
[----:B---3--:R-:W-:-:S04]  /*0750*/  IADD3 R11, PT, PT, R18, R16, R11 ;  /* 0x00000010120b7210 */ /* 0x008fc80007ffe00b */
[----:B----4-:R-:W-:-:S04]  /*0760*/  IADD3 R11, PT, PT, R6, R20, R11 ;  /* 0x00000014060b7210 */ /* 0x010fc80007ffe00b */
[----:B-----5:R-:W-:-:S07]  /*0770*/  IADD3 R2, PT, PT, R4, R8, R11 ;  /* 0x0000000804027210 */ /* 0x020fce0007ffe00b */
.L_x_3:
        /* <DEDUP_REMOVED lines=11> */
[----:B------:R-:W4:Y:S01]  /*0830*/  LDG.E R3, desc[UR10][R4.64+0xc] ;  /* 0x00000c0a04037981 */ /* 0x000f22000c1e1900 */
[----:B-1----:R-:W-:-:S04]  /*0840*/  IMAD.WIDE R8, R9, 0x4, R6 ;  /* 0x0000000409087825 */ /* 0x002fc800078e0206 */
[--C-:B--2---:R-:W-:Y:S02]  /*0850*/  IMAD.WIDE R10, R11, 0x4, R6.reuse ;  /* 0x000000040b0a7825 */ /* 0x104fe400078e0206 */
[----:B------:R-:W2:Y:S02]  /*0860*/  LDG.E.STRONG.SYS R9, desc[UR10][R8.64] ;  /* 0x0000000a08097981 */ /* 0x000ea4000c1f5900 */
[--C-:B---3--:R-:W-:Y:S02]  /*0870*/  IMAD.WIDE R12, R13, 0x4, R6.reuse ;  /* 0x000000040d0c7825 */ /* 0x108fe400078e0206 */
[----:B------:R-:W2:Y:S02]  /*0880*/  LDG.E.STRONG.SYS R10, desc[UR10][R10.64] ;  /* 0x0000000a0a0a7981 */ /* 0x000ea4000c1f5900 */
[----:B----4-:R-:W-:Y:S02]  /*0890*/  IMAD.WIDE R6, R3, 0x4, R6 ;  /* 0x0000000403067825 */ /* 0x010fe400078e0206 */
[----:B------:R-:W3:Y:S04]  /*08a0*/  LDG.E.STRONG.SYS R13, desc[UR10][R12.64] ;  /* 0x0000000a0c0d7981 */ /* 0x000ee8000c1f5900 */
[----:B------:R-:W3:Y:S01]  /*08b0*/  LDG.E.STRONG.SYS R6, desc[UR10][R6.64] ;  /* 0x0000000a06067981 */ /* 0x000ee2000c1f5900 */
[----:B------:R-:W-:-:S02]  /*08c0*/  IADD3 R0, PT, PT, R0, 0x4, RZ ;  /* 0x0000000400007810 */ /* 0x000fc40007ffe0ff */
[----:B--2---:R-:W-:-:S04]  /*08d0*/  IADD3 R2, PT, PT, R10, R9, R2 ;  /* 0x000000090a027210 */ /* 0x004fc80007ffe002 */
[----:B---3--:R-:W-:-:S07]  /*08e0*/  IADD3 R2, PT, PT, R6, R13, R2 ;  /* 0x0000000d06027210 */ /* 0x008fce0007ffe002 */
.L_x_4:
[----:B------:R-:W-:Y:S05]  /*08f0*/  BRA.U !UP1, `(.L_x_0) ;  /* 0x0000000109447547 */ /* 0x000fea000b800000 */
[----:B------:R-:W0:Y:S01]  /*0900*/  LDC.64 R4, c[0x0][0x388] ;  /* 0x0000e200ff047b82 */ /* 0x000e220000000a00 */
[----:B------:R-:W-:-:S07]  /*0910*/  UIADD3 UR4, UPT, UPT, -UR4, URZ, URZ ;  /* 0x000000ff04047290 */ /* 0x000fce000fffe1ff */
[----:B------:R-:W1:Y:S01]  /*0920*/  LDC.64 R8, c[0x0][0x380] ;  /* 0x0000e000ff087b82 */ /* 0x000e620000000a00 */
[----:B0-----:R-:W-:-:S03]  /*0930*/  IMAD.WIDE.U32 R4, R0, 0x4, R4 ;  /* 0x0000000400047825 */ /* 0x001fc600078e0004 */
[----:B------:R-:W-:Y:S02]  /*0940*/  MOV R0, R4 ;  /* 0x0000000400007202 */ /* 0x000fe40000000f00 */
[----:B------:R-:W-:-:S07]  /*0950*/  MOV R3, R5 ;  /* 0x0000000500037202 */ /* 0x000fce0000000f00 */
.L_x_5:
[----:B------:R-:W-:Y:S02]  /*0960*/  MOV R6, R0 ;  /* 0x0000000000067202 */ /* 0x000fe40000000f00 */
[----:B------:R-:W-:-:S05]  /*0970*/  MOV R7, R3 ;  /* 0x0000000300077202 */ /* 0x000fca0000000f00 */
[----:B------:R-:W1:Y:S01]  /*0980*/  LDG.E R5, desc[UR10][R6.64] ;  /* 0x0000000a06057981 */ /* 0x000e62000c1e1900 */
[----:B------:R-:W-:-:S04]  /*0990*/  UIADD3 UR4, UPT, UPT, UR4, 0x1, URZ ;  /* 0x0000000104047890 */ /* 0x000fc8000fffe0ff */
[----:B------:R-:W-:Y:S01]  /*09a0*/  UISETP.NE.AND UP0, UPT, UR4, URZ, UPT ;  /* 0x000000ff0400728c */ /* 0x000fe2000bf05270 */
[----:B-1----:R-:W-:-:S06]  /*09b0*/  IMAD.WIDE R4, R5, 0x4, R8 ;  /* 0x0000000405047825 */ /* 0x002fcc00078e0208 */
[----:B------:R-:W2:Y:S01]  /*09c0*/  LDG.E.STRONG.SYS R5, desc[UR10][R4.64] ;  /* 0x0000000a04057981 */ /* 0x000ea2000c1f5900 */
[----:B------:R-:W-:-:S04]  /*09d0*/  IADD3 R0, P0, PT, R0, 0x4, RZ ;  /* 0x0000000400007810 */ /* 0x000fc80007f1e0ff */
[----:B------:R-:W-:Y:S02]  /*09e0*/  IADD3.X R3, PT, PT, RZ, R3, RZ, P0, !PT ;  /* 0x00000003ff037210 */ /* 0x000fe400007fe4ff */
[----:B--2---:R-:W-:Y:S01]  /*09f0*/  IADD3 R2, PT, PT, R5, R2, RZ ;  /* 0x0000000205027210 */ /* 0x004fe20007ffe0ff */
[----:B------:R-:W-:Y:S06]  /*0a00*/  BRA.U UP0, `(.L_x_5) ;  /* 0xfffffffd00d47547 */ /* 0x000fec000b83ffff */
.L_x_0:
[----:B------:R-:W0:Y:S02]  /*0a10*/  LDC.64 R4, c[0x0][0x398] ;  /* 0x0000e600ff047b82 */ /* 0x000e240000000a00 */
[----:B0-----:R-:W-:Y:S01]  /*0a20*/  STG.E desc[UR10][R4.64], R2 ;  /* 0x0000000204007986 */ /* 0x001fe2000c10190a */
[----:B------:R-:W-:Y:S05]  /*0a30*/  EXIT ;  /* 0x000000000000794d */ /* 0x000fea0003800000 */
.L_x_6:
[----:B------:R-:W-:-:S00]  /*0a40*/  BRA `(.L_x_6) ;  /* 0xfffffffc00fc7947 */ /* 0x000fc0000383ffff */
[----:B------:R-:W-:-:S00]  /*0a50*/  NOP ;  /* 0x0000000000007918 */ /* 0x000fc00000000000 */
        /* <DEDUP_REMOVED lines=10> */
.L_x_14:


//--------------------- .text._Z10DoubleLoadPViPiiS1_ --------------------------
	.section	.text._Z10DoubleLoadPViPiiS1_,"ax",@progbits
	.align	128
        .global         _Z10DoubleLoadPViPiiS1_
        .type           _Z10DoubleLoadPViPiiS1_,@function
        .size           _Z10DoubleLoadPViPiiS1_,(.L_x_15 - _Z10DoubleLoadPViPiiS1_)
        .other          _Z10DoubleLoadPViPiiS1_,@"STO_CUDA_ENTRY STV_DEFAULT"
_Z10DoubleLoadPViPiiS1_:
.text._Z10DoubleLoadPViPiiS1_:
        /* <DEDUP_REMOVED lines=21> */
.L_x_9:
        /* <DEDUP_REMOVED lines=62> */
.L_x_8:
        /* <DEDUP_REMOVED lines=37> */
.L_x_10:
        /* <DEDUP_REMOVED lines=23> */
.L_x_11:
[----:B------:R-:W-:Y:S05]  /*08f0*/  BRA.U !UP1, `(.L_x_7) ;  /* 0x0000000109447547 */ /* 0x000fea000b800000 */
[----:B------:R-:W0:Y:S01]  /*0900*/  LDC.64 R4, c[0x0][0x388] ;  /* 0x0000e200ff047b82 */ /* 0x000e220000000a00 */
[----:B------:R-:W-:-:S07]  /*0910*/  UIADD3 UR4, UPT, UPT, -UR4, URZ, URZ ;  /* 0x000000ff04047290 */ /* 0x000fce000fffe1ff */
[----:B------:R-:W1:Y:S01]  /*0920*/  LDC.64 R8, c[0x0][0x380] ;  /* 0x0000e000ff087b82 */ /* 0x000e620000000a00 */
[----:B0-----:R-:W-:-:S03]  /*0930*/  IMAD.WIDE.U32 R4, R0, 0x4, R4 ;  /* 0x0000000400047825 */ /* 0x001fc600078e0004 */
[----:B------:R-:W-:Y:S02]  /*0940*/  MOV R0, R4 ;  /* 0x0000000400007202 */ /* 0x000fe40000000f00 */
[----:B------:R-:W-:-:S07]  /*0950*/  MOV R3, R5 ;  /* 0x0000000500037202 */ /* 0x000fce0000000f00 */
.L_x_12:
        /* <DEDUP_REMOVED lines=11> */
.L_x_7:
[----:B------:R-:W0:Y:S02]  /*0a10*/  LDC.64 R4, c[0x0][0x398] ;  /* 0x0000e600ff047b82 */ /* 0x000e240000000a00 */
[----:B0-----:R-:W-:Y:S01]  /*0a20*/  STG.E desc[UR10][R4.64], R2 ;  /* 0x0000000204007986 */ /* 0x001fe2000c10190a */
[----:B------:R-:W-:Y:S05]  /*0a30*/  EXIT ;  /* 0x000000000000794d */ /* 0x000fea0003800000 */
.L_x_13:
        /* <DEDUP_REMOVED lines=12> */
.L_x_15:


//--------------------- .nv.global.init           --------------------------
	.section	.nv.global.init,"aw",@progbits
	.align	4
.nv.global.init:
	.type		mrg32k3aM1SubSeq,@object
	.size		mrg32k3aM1SubSeq,(mrg32k3aM2SubSeq - mrg32k3aM1SubSeq)
mrg32k3aM1SubSeq:
        /*0000*/ 	.byte	0x0b, 0xcc, 0xee, 0x04, 0x73, 0x29, 0x8b, 0x6f, 0xf6, 0x53, 0x03, 0xf6, 0x23, 0xf6, 0xea, 0xda
        /* <DEDUP_REMOVED lines=125> */
	.type		mrg32k3aM2SubSeq,@object
	.size		mrg32k3aM2SubSeq,(mrg32k3aM1 - mrg32k3aM2SubSeq)
mrg32k3aM2SubSeq:
        /* <DEDUP_REMOVED lines=126> */
	.type		mrg32k3aM1,@object
	.size		mrg32k3aM1,(mrg32k3aM1Seq - mrg32k3aM1)
mrg32k3aM1:
        /* <DEDUP_REMOVED lines=144> */
	.type		mrg32k3aM1Seq,@object
	.size		mrg32k3aM1Seq,(mrg32k3aM2 - mrg32k3aM1Seq)
mrg32k3aM1Seq:
        /* <DEDUP_REMOVED lines=144> */
	.type		mrg32k3aM2,@object
	.size		mrg32k3aM2,(mrg32k3aM2Seq - mrg32k3aM2)
mrg32k3aM2:
        /* <DEDUP_REMOVED lines=144> */
	.type		mrg32k3aM2Seq,@object
	.size		mrg32k3aM2Seq,(precalc_xorwow_matrix - mrg32k3aM2Seq)
mrg32k3aM2Seq:
        /* <DEDUP_REMOVED lines=144> */
	.type		precalc_xorwow_matrix,@object
	.size		precalc_xorwow_matrix,(precalc_xorwow_offset_matrix - precalc_xorwow_matrix)
precalc_xorwow_matrix:
        /* <DEDUP_REMOVED lines=6400> */
	.type		precalc_xorwow_offset_matrix,@object
	.size		precalc_xorwow_offset_matrix,(.L_1 - precalc_xorwow_offset_matrix)
precalc_xorwow_offset_matrix:
        /* <DEDUP_REMOVED lines=6400> */
.L_1:


//--------------------- .nv.shared.reserved.0     --------------------------
	.section	.nv.shared.reserved.0,"aw",@nobits
	.weak		__nv_reservedSMEM_offset_0_alias
	.size		__nv_reservedSMEM_offset_0_alias, 0, 64
	.other		__nv_reservedSMEM_offset_0_alias,@"STO_CUDA_RESERVED_SHARED STV_DEFAULT"
__nv_reservedSMEM_offset_0_alias:
	.zero		0
	.zero		64


//--------------------- .nv.constant0._Z10SingleLoadPViPiiS1_ --------------------------
	.section	.nv.constant0._Z10SingleLoadPViPiiS1_,"a",@progbits
	.sectionflags	@""
	.align	4
.nv.constant0._Z10SingleLoadPViPiiS1_:
	.zero		928


//--------------------- .nv.constant0._Z10DoubleLoadPViPiiS1_ --------------------------
	.section	.nv.constant0._Z10DoubleLoadPViPiiS1_,"a",@progbits
	.sectionflags	@""
	.align	4
.nv.constant0._Z10DoubleLoadPViPiiS1_:
	.zero		928


//--------------------- SYMBOLS --------------------------

	.type		.nv.reservedSmem.offset0,@object
	.size		.nv.reservedSmem.offset0,0x4
